	.headerflags	@"EF_CUDA_TEXMODE_UNIFIED EF_CUDA_64BIT_ADDRESS EF_CUDA_ACCELERATORS EF_CUDA_SM90 EF_CUDA_VIRTUAL_SM(EF_CUDA_SM90)"
	.elftype	@"ET_EXEC"


//--------------------- .nv.info                  --------------------------
	.section	.nv.info,"",@"SHT_CUDA_INFO"
	.align	4


	//----- nvinfo : EIATTR_REGCOUNT
	.align		4
        /*0000*/ 	.byte	0x04, 0x2f
        /*0002*/ 	.short	(.L_3 - .L_2)
	.align		4
.L_2:
        /*0004*/ 	.word	index@(triton_poi_fused__native_batch_norm_legit_no_training_add_relu_17)
        /*0008*/ 	.word	0x0000001e


	//----- nvinfo : EIATTR_MIN_STACK_SIZE
	.align		4
.L_3:
        /*000c*/ 	.byte	0x04, 0x12
        /*000e*/ 	.short	(.L_5 - .L_4)
	.align		4
.L_4:
        /*0010*/ 	.word	index@(triton_poi_fused__native_batch_norm_legit_no_training_add_relu_17)
        /*0014*/ 	.word	0x00000000


	//----- nvinfo : EIATTR_FRAME_SIZE
	.align		4
.L_5:
        /*0018*/ 	.byte	0x04, 0x11
        /*001a*/ 	.short	(.L_7 - .L_6)
	.align		4
.L_6:
        /*001c*/ 	.word	index@(triton_poi_fused__native_batch_norm_legit_no_training_add_relu_17)
        /*0020*/ 	.word	0x00000000


	//----- nvinfo : EIATTR_MIN_STACK_SIZE
	.align		4
.L_7:
        /*0024*/ 	.byte	0x04, 0x12
        /*0026*/ 	.short	(.L_9 - .L_8)
	.align		4
.L_8:
        /*0028*/ 	.word	index@(triton_poi_fused__native_batch_norm_legit_no_training_add_relu_17)
        /*002c*/ 	.word	0x00000000
.L_9:


//--------------------- .nv.info.triton_poi_fused__native_batch_norm_legit_no_training_add_relu_17 --------------------------
	.section	.nv.info.triton_poi_fused__native_batch_norm_legit_no_training_add_relu_17,"",@"SHT_CUDA_INFO"
	.sectionflags	@""
	.align	4


	//----- nvinfo : EIATTR_CUDA_API_VERSION
	.align		4
        /*0000*/ 	.byte	0x04, 0x37
        /*0002*/ 	.short	(.L_11 - .L_10)
.L_10:
        /*0004*/ 	.word	0x0000007c


	//----- nvinfo : EIATTR_KPARAM_INFO
	.align		4
.L_11:
        /*0008*/ 	.byte	0x04, 0x17
        /*000a*/ 	.short	(.L_13 - .L_12)
.L_12:
        /*000c*/ 	.word	0x00000000
        /*0010*/ 	.short	0x0007
        /*0012*/ 	.short	0x0038
        /*0014*/ 	.byte	0x00, 0xf0, 0x11, 0x00


	//----- nvinfo : EIATTR_KPARAM_INFO
	.align		4
.L_13:
        /*0018*/ 	.byte	0x04, 0x17
        /*001a*/ 	.short	(.L_15 - .L_14)
.L_14:
        /*001c*/ 	.word	0x00000000
        /*0020*/ 	.short	0x0006
        /*0022*/ 	.short	0x0030
        /*0024*/ 	.byte	0x00, 0xf4, 0x21, 0x00


	//----- nvinfo : EIATTR_KPARAM_INFO
	.align		4
.L_15:
        /*0028*/ 	.byte	0x04, 0x17
        /*002a*/ 	.short	(.L_17 - .L_16)
.L_16:
        /*002c*/ 	.word	0x00000000
        /*0030*/ 	.short	0x0005
        /*0032*/ 	.short	0x0028
        /*0034*/ 	.byte	0x00, 0xf4, 0x21, 0x00


	//----- nvinfo : EIATTR_KPARAM_INFO
	.align		4
.L_17:
        /*0038*/ 	.byte	0x04, 0x17
        /*003a*/ 	.short	(.L_19 - .L_18)
.L_18:
        /*003c*/ 	.word	0x00000000
        /*0040*/ 	.short	0x0004
        /*0042*/ 	.short	0x0020
        /*0044*/ 	.byte	0x00, 0xf4, 0x21, 0x00


	//----- nvinfo : EIATTR_KPARAM_INFO
	.align		4
.L_19:
        /*0048*/ 	.byte	0x04, 0x17
        /*004a*/ 	.short	(.L_21 - .L_20)
.L_20:
        /*004c*/ 	.word	0x00000000
        /*0050*/ 	.short	0x0003
        /*0052*/ 	.short	0x0018
        /*0054*/ 	.byte	0x00, 0xf4, 0x21, 0x00


	//----- nvinfo : EIATTR_KPARAM_INFO
	.align		4
.L_21:
        /*0058*/ 	.byte	0x04, 0x17
        /*005a*/ 	.short	(.L_23 - .L_22)
.L_22:
        /*005c*/ 	.word	0x00000000
        /*0060*/ 	.short	0x0002
        /*0062*/ 	.short	0x0010
        /*0064*/ 	.byte	0x00, 0xf4, 0x21, 0x00


	//----- nvinfo : EIATTR_KPARAM_INFO
	.align		4
.L_23:
        /*0068*/ 	.byte	0x04, 0x17
        /*006a*/ 	.short	(.L_25 - .L_24)
.L_24:
        /*006c*/ 	.word	0x00000000
        /*0070*/ 	.short	0x0001
        /*0072*/ 	.short	0x0008
        /*0074*/ 	.byte	0x00, 0xf4, 0x21, 0x00


	//----- nvinfo : EIATTR_KPARAM_INFO
	.align		4
.L_25:
        /*0078*/ 	.byte	0x04, 0x17
        /*007a*/ 	.short	(.L_27 - .L_26)
.L_26:
        /*007c*/ 	.word	0x00000000
        /*0080*/ 	.short	0x0000
        /*0082*/ 	.short	0x0000
        /*0084*/ 	.byte	0x00, 0xf4, 0x21, 0x00


	//----- nvinfo : EIATTR_SPARSE_MMA_MASK
	.align		4
.L_27:
        /*0088*/ 	.byte	0x03, 0x50
        /*008a*/ 	.short	0x0000


	//----- nvinfo : EIATTR_MAXREG_COUNT
	.align		4
        /*008c*/ 	.byte	0x03, 0x1b
        /*008e*/ 	.short	0x00ff


	//----- nvinfo : EIATTR_EXIT_INSTR_OFFSETS
	.align		4
        /*0090*/ 	.byte	0x04, 0x1c
        /*0092*/ 	.short	(.L_29 - .L_28)


	//   ....[0]....
.L_28:
        /*0094*/ 	.word	0x00000620


	//----- nvinfo : EIATTR_REQNTID
	.align		4
.L_29:
        /*0098*/ 	.byte	0x04, 0x10
        /*009a*/ 	.short	(.L_31 - .L_30)
.L_30:
        /*009c*/ 	.word	0x00000080
        /*00a0*/ 	.word	0x00000001
        /*00a4*/ 	.word	0x00000001


	//----- nvinfo : EIATTR_CBANK_PARAM_SIZE
	.align		4
.L_31:
        /*00a8*/ 	.byte	0x03, 0x19
        /*00aa*/ 	.short	0x003c


	//----- nvinfo : EIATTR_PARAM_CBANK
	.align		4
        /*00ac*/ 	.byte	0x04, 0x0a
        /*00ae*/ 	.short	(.L_33 - .L_32)
	.align		4
.L_32:
        /*00b0*/ 	.word	index@(.nv.constant0.triton_poi_fused__native_batch_norm_legit_no_training_add_relu_17)
        /*00b4*/ 	.short	0x0210
        /*00b6*/ 	.short	0x003c


	//----- nvinfo : EIATTR_SW_WAR
	.align		4
.L_33:
        /*00b8*/ 	.byte	0x04, 0x36
        /*00ba*/ 	.short	(.L_35 - .L_34)
.L_34:
        /*00bc*/ 	.word	0x00000008
.L_35:


//--------------------- .nv.callgraph             --------------------------
	.section	.nv.callgraph,"",@"SHT_CUDA_CALLGRAPH"
	.align	4
	.sectionentsize	8
	.align		4
        /*0000*/ 	.word	0x00000000
	.align		4
        /*0004*/ 	.word	0xffffffff
	.align		4
        /*0008*/ 	.word	0x00000000
	.align		4
        /*000c*/ 	.word	0xfffffffe
	.align		4
        /*0010*/ 	.word	0x00000000
	.align		4
        /*0014*/ 	.word	0xfffffffd
	.align		4
        /*0018*/ 	.word	0x00000000
	.align		4
        /*001c*/ 	.word	0xfffffffc


//--------------------- .nv.constant4             --------------------------
	.section	.nv.constant4,"a",@progbits
	.align	8
	.align		8
.nv.constant4:
        /*0000*/ 	.dword	_$_str
	.align		8
        /*0008*/ 	.dword	_$_str_$_2


//--------------------- .text.triton_poi_fused__native_batch_norm_legit_no_training_add_relu_17 --------------------------
	.section	.text.triton_poi_fused__native_batch_norm_legit_no_training_add_relu_17,"ax",@progbits
	.align	128
        .global         triton_poi_fused__native_batch_norm_legit_no_training_add_relu_17
        .type           triton_poi_fused__native_batch_norm_legit_no_training_add_relu_17,@function
        .size           triton_poi_fused__native_batch_norm_legit_no_training_add_relu_17,(.L_x_1 - triton_poi_fused__native_batch_norm_legit_no_training_add_relu_17)
        .other          triton_poi_fused__native_batch_norm_legit_no_training_add_relu_17,@"STO_CUDA_ENTRY STV_DEFAULT"
triton_poi_fused__native_batch_norm_legit_no_training_add_relu_17:
.text.triton_poi_fused__native_batch_norm_legit_no_training_add_relu_17:
[----:B------:R-:W-:Y:S01]  /*0000*/  LDC R1, c[0x0][0x28] ;  /* 0x00000a00ff017b82 */ /* 0x000fe20000000800 */
[----:B------:R-:W1:Y:S07]  /*0010*/  S2R R0, SR_TID.X ;  /* 0x0000000000007919 */ /* 0x000e6e0000002100 */
[----:B------:R-:W2:Y:S01]  /*0020*/  LDC.64 R4, c[0x0][0x220] ;  /* 0x00008800ff047b82 */ /* 0x000ea20000000a00 */
[----:B------:R-:W-:Y:S01]  /*0030*/  ULDC.64 UR4, c[0x0][0x208] ;  /* 0x0000820000047ab9 */ /* 0x000fe20000000a00 */
[----:B------:R-:W3:Y:S06]  /*0040*/  S2R R7, SR_CTAID.X ;  /* 0x0000000000077919 */ /* 0x000eec0000002500 */
[----:B------:R-:W4:Y:S08]  /*0050*/  LDC.64 R8, c[0x0][0x210] ;  /* 0x00008400ff087b82 */ /* 0x000f300000000a00 */
[----:B------:R-:W5:Y:S08]  /*0060*/  LDC.64 R12, c[0x0][0x218] ;  /* 0x00008600ff0c7b82 */ /* 0x000f700000000a00 */
[----:B------:R-:W5:Y:S01]  /*0070*/  LDC.64 R16, c[0x0][0x228] ;  /* 0x00008a00ff107b82 */ /* 0x000f620000000a00 */
[----:B-1----:R-:W-:-:S07]  /*0080*/  SHF.L.U32 R0, R0, 0x2, RZ ;  /* 0x0000000200007819 */ /* 0x002fce00000006ff */
[----:B------:R-:W1:Y:S01]  /*0090*/  LDC.64 R20, c[0x0][0x230] ;  /* 0x00008c00ff147b82 */ /* 0x000e620000000a00 */
[----:B---3--:R-:W-:Y:S02]  /*00a0*/  SHF.R.S32.HI R3, RZ, 0x16, R7 ;  /* 0x00000016ff037819 */ /* 0x008fe40000011407 */
[----:B------:R-:W-:Y:S02]  /*00b0*/  LOP3.LUT R0, R0, 0x1fc, RZ, 0xc0, !PT ;  /* 0x000001fc00007812 */ /* 0x000fe400078ec0ff */
[----:B------:R-:W-:-:S03]  /*00c0*/  SGXT R3, R3, 0x1 ;  /* 0x000000010303781a */ /* 0x000fc60000000200 */
[----:B------:R-:W3:Y:S01]  /*00d0*/  LDC.64 R24, c[0x0][0x238] ;  /* 0x00008e00ff187b82 */ /* 0x000ee20000000a00 */
[----:B------:R-:W-:-:S04]  /*00e0*/  LEA R0, R7, R0, 0x9 ;  /* 0x0000000007007211 */ /* 0x000fc800078e48ff */
[----:B------:R-:W-:-:S04]  /*00f0*/  LEA.HI R3, R3, R0, RZ, 0xa ;  /* 0x0000000003037211 */ /* 0x000fc800078f50ff */
[----:B------:R-:W-:-:S04]  /*0100*/  LOP3.LUT R3, R3, 0xfffffc00, RZ, 0xc0, !PT ;  /* 0xfffffc0003037812 */ /* 0x000fc800078ec0ff */
[----:B------:R-:W-:-:S05]  /*0110*/  IADD3 R2, R0, -R3, RZ ;  /* 0x8000000300027210 */ /* 0x000fca0007ffe0ff */
[----:B--2---:R-:W-:-:S06]  /*0120*/  IMAD.WIDE R4, R2, 0x4, R4 ;  /* 0x0000000402047825 */ /* 0x004fcc00078e0204 */
[----:B------:R-:W2:Y:S01]  /*0130*/  LDG.E.EL.128 R4, desc[UR4][R4.64] ;  /* 0x0000000404047981 */ /* 0x000ea2000c2e1d00 */
[----:B----4-:R-:W-:-:S04]  /*0140*/  IMAD.WIDE R8, R0, 0x4, R8 ;  /* 0x0000000400087825 */ /* 0x010fc800078e0208 */
[C---:B-----5:R-:W-:Y:S02]  /*0150*/  IMAD.WIDE R12, R2.reuse, 0x4, R12 ;  /* 0x00000004020c7825 */ /* 0x060fe400078e020c */
[----:B------:R-:W4:Y:S04]  /*0160*/  LDG.E.128 R8, desc[UR4][R8.64] ;  /* 0x0000000408087981 */ /* 0x000f28000c1e1d00 */
[----:B------:R-:W4:Y:S01]  /*0170*/  LDG.E.EL.128 R12, desc[UR4][R12.64] ;  /* 0x000000040c0c7981 */ /* 0x000f22000c2e1d00 */
[----:B0-----:R-:W-:-:S04]  /*0180*/  IMAD.WIDE R16, R2, 0x4, R16 ;  /* 0x0000000402107825 */ /* 0x001fc800078e0210 */
[----:B-1----:R-:W-:Y:S02]  /*0190*/  IMAD.WIDE R20, R2, 0x4, R20 ;  /* 0x0000000402147825 */ /* 0x002fe400078e0214 */
[----:B------:R-:W5:Y:S02]  /*01a0*/  LDG.E.EL.128 R16, desc[UR4][R16.64] ;  /* 0x0000000410107981 */ /* 0x000f64000c2e1d00 */
[----:B---3--:R-:W-:Y:S02]  /*01b0*/  IMAD.WIDE R24, R0, 0x4, R24 ;  /* 0x0000000400187825 */ /* 0x008fe400078e0218 */
[----:B------:R-:W5:Y:S04]  /*01c0*/  LDG.E.EL.128 R20, desc[UR4][R20.64] ;  /* 0x0000000414147981 */ /* 0x000f68000c2e1d00 */
[----:B------:R-:W3:Y:S01]  /*01d0*/  LDG.E.128 R24, desc[UR4][R24.64] ;  /* 0x0000000418187981 */ /* 0x000ee2000c1e1d00 */
[----:B--2---:R-:W-:Y:S01]  /*01e0*/  FADD R2, R4, 9.9999997473787516356e-06 ;  /* 0x3727c5ac04027421 */ /* 0x004fe20000000000 */
[----:B------:R-:W-:-:S05]  /*01f0*/  FADD R3, R5, 9.9999997473787516356e-06 ;  /* 0x3727c5ac05037421 */ /* 0x000fca0000000000 */
[----:B------:R-:W0:Y:S01]  /*0200*/  MUFU.SQRT R2, R2 ;  /* 0x0000000200027308 */ /* 0x000e220000002000 */
[----:B------:R-:W-:Y:S01]  /*0210*/  FADD R6, R6, 9.9999997473787516356e-06 ;  /* 0x3727c5ac06067421 */ /* 0x000fe20000000000 */
[----:B------:R-:W-:-:S06]  /*0220*/  FADD R7, R7, 9.9999997473787516356e-06 ;  /* 0x3727c5ac07077421 */ /* 0x000fcc0000000000 */
[----:B------:R-:W1:Y:S08]  /*0230*/  MUFU.SQRT R3, R3 ;  /* 0x0000000300037308 */ /* 0x000e700000002000 */
[----:B------:R2:W3:Y:S01]  /*0240*/  MUFU.SQRT R4, R6 ;  /* 0x0000000600047308 */ /* 0x0004e20000002000 */
[----:B0-----:R-:W-:-:S07]  /*0250*/  FSETP.GT.AND P6, PT, R2, 8.50705917302346158658e+37, PT ;  /* 0x7e8000000200780b */ /* 0x001fce0003fc4000 */
[----:B------:R0:W4:Y:S01]  /*0260*/  MUFU.SQRT R5, R7 ;  /* 0x0000000700057308 */ /* 0x0001220000002000 */
[----:B--2---:R-:W-:Y:S01]  /*0270*/  HFMA2.MMA R6, -RZ, RZ, 1.625, 0 ;  /* 0x3e800000ff067435 */ /* 0x004fe200000001ff */
[C---:B-1----:R-:W-:Y:S02]  /*0280*/  FSETP.GT.AND P4, PT, R3.reuse, 8.50705917302346158658e+37, PT ;  /* 0x7e8000000300780b */ /* 0x042fe40003f84000 */
[----:B------:R-:W-:Y:S02]  /*0290*/  FSETP.GEU.AND P5, PT, R2, 1.175494350822287508e-38, PT ;  /* 0x008000000200780b */ /* 0x000fe40003fae000 */
[----:B------:R-:W-:Y:S02]  /*02a0*/  FSETP.GEU.AND P3, PT, R3, 1.175494350822287508e-38, PT ;  /* 0x008000000300780b */ /* 0x000fe40003f6e000 */
[----:B---3--:R-:W-:Y:S01]  /*02b0*/  FSETP.GT.AND P2, PT, R4, 8.50705917302346158658e+37, PT ;  /* 0x7e8000000400780b */ /* 0x008fe20003f44000 */
[----:B------:R-:W-:Y:S01]  /*02c0*/  @P6 FMUL R2, R2, 0.25 ;  /* 0x3e80000002026820 */ /* 0x000fe20000400000 */
[----:B------:R-:W-:-:S02]  /*02d0*/  FSETP.GEU.AND P0, PT, R4, 1.175494350822287508e-38, PT ;  /* 0x008000000400780b */ /* 0x000fc40003f0e000 */
[----:B0-----:R-:W-:Y:S02]  /*02e0*/  FSEL R7, R6, 1, P6 ;  /* 0x3f80000006077808 */ /* 0x001fe40003000000 */
[C---:B----4-:R-:W-:Y:S02]  /*02f0*/  FSETP.GT.AND P1, PT, R5.reuse, 8.50705917302346158658e+37, PT ;  /* 0x7e8000000500780b */ /* 0x050fe40003f24000 */
[----:B------:R-:W-:Y:S01]  /*0300*/  FSETP.GEU.AND P6, PT, R5, 1.175494350822287508e-38, PT ;  /* 0x008000000500780b */ /* 0x000fe20003fce000 */
[----:B------:R-:W-:Y:S01]  /*0310*/  @P4 FMUL R3, R3, 0.25 ;  /* 0x3e80000003034820 */ /* 0x000fe20000400000 */
[----:B------:R-:W-:-:S03]  /*0320*/  @!P5 FMUL R2, R2, 16777216 ;  /* 0x4b8000000202d820 */ /* 0x000fc60000400000 */
[----:B------:R-:W-:Y:S01]  /*0330*/  @!P3 FMUL R3, R3, 16777216 ;  /* 0x4b8000000303b820 */ /* 0x000fe20000400000 */
[----:B------:R-:W-:-:S05]  /*0340*/  @P2 FMUL R4, R4, 0.25 ;  /* 0x3e80000004042820 */ /* 0x000fca0000400000 */
[----:B------:R-:W-:Y:S01]  /*0350*/  @P1 FMUL R5, R5, 0.25 ;  /* 0x3e80000005051820 */ /* 0x000fe20000400000 */
[----:B------:R-:W0:Y:S01]  /*0360*/  MUFU.RCP R2, R2 ;  /* 0x0000000200027308 */ /* 0x000e220000001000 */
[----:B------:R-:W-:Y:S02]  /*0370*/  @!P0 FMUL R4, R4, 16777216 ;  /* 0x4b80000004048820 */ /* 0x000fe40000400000 */
[----:B------:R-:W-:-:S05]  /*0380*/  @!P6 FMUL R5, R5, 16777216 ;  /* 0x4b8000000505e820 */ /* 0x000fca0000400000 */
[----:B------:R-:W1:Y:S01]  /*0390*/  MUFU.RCP R3, R3 ;  /* 0x0000000300037308 */ /* 0x000e620000001000 */
[----:B------:R-:W-:Y:S01]  /*03a0*/  FADD R10, R10, -R14 ;  /* 0x8000000e0a0a7221 */ /* 0x000fe20000000000 */
[----:B------:R-:W-:Y:S01]  /*03b0*/  FSEL R14, R6, 1, P4 ;  /* 0x3f800000060e7808 */ /* 0x000fe20002000000 */
[----:B------:R-:W-:-:S05]  /*03c0*/  FADD R9, R9, -R13 ;  /* 0x8000000d09097221 */ /* 0x000fca0000000000 */
[----:B------:R-:W2:Y:S01]  /*03d0*/  MUFU.RCP R4, R4 ;  /* 0x0000000400047308 */ /* 0x000ea20000001000 */
[----:B------:R-:W-:Y:S01]  /*03e0*/  @!P5 FMUL R7, R7, 16777216 ;  /* 0x4b8000000707d820 */ /* 0x000fe20000400000 */
[----:B------:R-:W-:Y:S01]  /*03f0*/  @!P3 FMUL R14, R14, 16777216 ;  /* 0x4b8000000e0eb820 */ /* 0x000fe20000400000 */
[----:B------:R-:W-:-:S05]  /*0400*/  FSEL R13, R6, 1, P2 ;  /* 0x3f800000060d7808 */ /* 0x000fca0001000000 */
[----:B------:R-:W3:Y:S01]  /*0410*/  MUFU.RCP R5, R5 ;  /* 0x0000000500057308 */ /* 0x000ee20000001000 */
[----:B------:R-:W-:Y:S01]  /*0420*/  FSEL R6, R6, 1, P1 ;  /* 0x3f80000006067808 */ /* 0x000fe20000800000 */
[----:B0-----:R-:W-:Y:S01]  /*0430*/  FMUL R7, R2, R7 ;  /* 0x0000000702077220 */ /* 0x001fe20000400000 */
[----:B-1----:R-:W-:Y:S01]  /*0440*/  FMUL R14, R3, R14 ;  /* 0x0000000e030e7220 */ /* 0x002fe20000400000 */
[----:B------:R-:W-:Y:S01]  /*0450*/  @!P0 FMUL R13, R13, 16777216 ;  /* 0x4b8000000d0d8820 */ /* 0x000fe20000400000 */
[----:B------:R-:W0:Y:S01]  /*0460*/  LDC.64 R2, c[0x0][0x240] ;  /* 0x00009000ff027b82 */ /* 0x000e220000000a00 */
[----:B------:R-:W-:Y:S01]  /*0470*/  @!P6 FMUL R6, R6, 16777216 ;  /* 0x4b8000000606e820 */ /* 0x000fe20000400000 */
[----:B------:R-:W-:Y:S01]  /*0480*/  FADD R11, R11, -R15 ;  /* 0x8000000f0b0b7221 */ /* 0x000fe20000000000 */
[----:B------:R-:W-:Y:S01]  /*0490*/  FADD R8, R8, -R12 ;  /* 0x8000000c08087221 */ /* 0x000fe20000000000 */
[----:B--2---:R-:W-:Y:S01]  /*04a0*/  FMUL R13, R4, R13 ;  /* 0x0000000d040d7220 */ /* 0x004fe20000400000 */
[----:B------:R-:W-:Y:S01]  /*04b0*/  FMUL R14, R14, R9 ;  /* 0x000000090e0e7220 */ /* 0x000fe20000400000 */
[----:B---3--:R-:W-:Y:S01]  /*04c0*/  FMUL R6, R5, R6 ;  /* 0x0000000605067220 */ /* 0x008fe20000400000 */
[----:B------:R-:W-:Y:S01]  /*04d0*/  FMUL R7, R7, R8 ;  /* 0x0000000807077220 */ /* 0x000fe20000400000 */
[----:B------:R-:W-:-:S02]  /*04e0*/  FMUL R13, R13, R10 ;  /* 0x0000000a0d0d7220 */ /* 0x000fc40000400000 */
[----:B------:R-:W-:Y:S01]  /*04f0*/  FMUL R6, R6, R11 ;  /* 0x0000000b06067220 */ /* 0x000fe20000400000 */
[----:B-----5:R-:W-:Y:S01]  /*0500*/  FFMA R7, R16, R7, R20 ;  /* 0x0000000710077223 */ /* 0x020fe20000000014 */
[----:B------:R-:W-:Y:S01]  /*0510*/  FFMA R14, R17, R14, R21 ;  /* 0x0000000e110e7223 */ /* 0x000fe20000000015 */
[----:B------:R-:W-:Y:S01]  /*0520*/  FFMA R13, R18, R13, R22 ;  /* 0x0000000d120d7223 */ /* 0x000fe20000000016 */
[----:B------:R-:W-:Y:S02]  /*0530*/  FFMA R6, R19, R6, R23 ;  /* 0x0000000613067223 */ /* 0x000fe40000000017 */
[----:B------:R-:W-:Y:S01]  /*0540*/  FSETP.GEU.AND P3, PT, R7, -R24, PT ;  /* 0x800000180700720b */ /* 0x000fe20003f6e000 */
[----:B------:R-:W-:Y:S01]  /*0550*/  FADD R7, R24, R7 ;  /* 0x0000000718077221 */ /* 0x000fe20000000000 */
[----:B------:R-:W-:Y:S01]  /*0560*/  FSETP.GEU.AND P2, PT, R14, -R25, PT ;  /* 0x800000190e00720b */ /* 0x000fe20003f4e000 */
[----:B------:R-:W-:Y:S01]  /*0570*/  FADD R14, R25, R14 ;  /* 0x0000000e190e7221 */ /* 0x000fe20000000000 */
[----:B------:R-:W-:Y:S01]  /*0580*/  FSETP.GEU.AND P1, PT, R13, -R26, PT ;  /* 0x8000001a0d00720b */ /* 0x000fe20003f2e000 */
[----:B------:R-:W-:Y:S01]  /*0590*/  FADD R13, R26, R13 ;  /* 0x0000000d1a0d7221 */ /* 0x000fe20000000000 */
[----:B------:R-:W-:Y:S01]  /*05a0*/  FSETP.GEU.AND P0, PT, R6, -R27, PT ;  /* 0x8000001b0600720b */ /* 0x000fe20003f0e000 */
[----:B------:R-:W-:Y:S01]  /*05b0*/  FADD R6, R27, R6 ;  /* 0x000000061b067221 */ /* 0x000fe20000000000 */
[----:B0-----:R-:W-:Y:S01]  /*05c0*/  IMAD.WIDE R2, R0, 0x4, R2 ;  /* 0x0000000400027825 */ /* 0x001fe200078e0202 */
[----:B------:R-:W-:-:S02]  /*05d0*/  SEL R8, R7, RZ, P3 ;  /* 0x000000ff07087207 */ /* 0x000fc40001800000 */
[----:B------:R-:W-:Y:S02]  /*05e0*/  SEL R9, R14, RZ, P2 ;  /* 0x000000ff0e097207 */ /* 0x000fe40001000000 */
[----:B------:R-:W-:Y:S02]  /*05f0*/  SEL R10, R13, RZ, P1 ;  /* 0x000000ff0d0a7207 */ /* 0x000fe40000800000 */
[----:B------:R-:W-:-:S05]  /*0600*/  SEL R11, R6, RZ, P0 ;  /* 0x000000ff060b7207 */ /* 0x000fca0000000000 */
[----:B------:R-:W-:Y:S01]  /*0610*/  STG.E.128 desc[UR4][R2.64], R8 ;  /* 0x0000000802007986 */ /* 0x000fe2000c101d04 */
[----:B------:R-:W-:Y:S05]  /*0620*/  EXIT ;  /* 0x000000000000794d */ /* 0x000fea0003800000 */
.L_x_0:
[----:B------:R-:W-:-:S00]  /*0630*/  BRA `(.L_x_0) ;  /* 0xfffffffc00fc7947 */ /* 0x000fc0000383ffff */
[----:B------:R-:W-:-:S00]  /*0640*/  NOP ;  /* 0x0000000000007918 */ /* 0x000fc00000000000 */
        /* <DEDUP_REMOVED lines=11> */
.L_x_1:


//--------------------- .nv.global.init           --------------------------
	.section	.nv.global.init,"aw",@progbits
.nv.global.init:
	.type		_$_str,@object
	.size		_$_str,(_$_str_$_2 - _$_str)
_$_str:
        /*0000*/ 	.byte	0x5f, 0x5f, 0x43, 0x55, 0x44, 0x41, 0x5f, 0x46, 0x54, 0x5a, 0x00
	.type		_$_str_$_2,@object
	.size		_$_str_$_2,(.L_1 - _$_str_$_2)
_$_str_$_2:
        /*000b*/ 	.byte	0x5f, 0x5f, 0x43, 0x55, 0x44, 0x41, 0x5f, 0x50, 0x52, 0x45, 0x43, 0x5f, 0x53, 0x51, 0x52, 0x54
        /*001b*/ 	.byte	0x00
.L_1:


//--------------------- .nv.constant0.triton_poi_fused__native_batch_norm_legit_no_training_add_relu_17 --------------------------
	.section	.nv.constant0.triton_poi_fused__native_batch_norm_legit_no_training_add_relu_17,"a",@progbits
	.sectionflags	@""
	.align	4
.nv.constant0.triton_poi_fused__native_batch_norm_legit_no_training_add_relu_17:
	.zero		588
